//
// Generated by NVIDIA NVVM Compiler
//
// Compiler Build ID: CL-36424714
// Cuda compilation tools, release 13.0, V13.0.88
// Based on NVVM 20.0.0
//

.version 9.0
.target sm_100
.address_size 64

	// .globl	_Z21convolution_1d_kernelPKfS0_Pfii

.visible .entry _Z21convolution_1d_kernelPKfS0_Pfii(
	.param .u64 .ptr .align 1 _Z21convolution_1d_kernelPKfS0_Pfii_param_0,
	.param .u64 .ptr .align 1 _Z21convolution_1d_kernelPKfS0_Pfii_param_1,
	.param .u64 .ptr .align 1 _Z21convolution_1d_kernelPKfS0_Pfii_param_2,
	.param .u32 _Z21convolution_1d_kernelPKfS0_Pfii_param_3,
	.param .u32 _Z21convolution_1d_kernelPKfS0_Pfii_param_4
)
{
	.reg .pred 	%p<11>;
	.reg .b32 	%r<41>;
	.reg .b32 	%f<100>;
	.reg .b64 	%rd<31>;

	ld.param.u64 	%rd12, [_Z21convolution_1d_kernelPKfS0_Pfii_param_0];
	ld.param.u64 	%rd13, [_Z21convolution_1d_kernelPKfS0_Pfii_param_1];
	ld.param.u64 	%rd11, [_Z21convolution_1d_kernelPKfS0_Pfii_param_2];
	ld.param.u32 	%r25, [_Z21convolution_1d_kernelPKfS0_Pfii_param_3];
	ld.param.u32 	%r24, [_Z21convolution_1d_kernelPKfS0_Pfii_param_4];
	cvta.to.global.u64 	%rd1, %rd13;
	cvta.to.global.u64 	%rd2, %rd12;
	mov.u32 	%r26, %ctaid.x;
	mov.u32 	%r27, %ntid.x;
	mul.lo.s32 	%r1, %r26, %r27;
	mov.u32 	%r2, %tid.x;
	add.s32 	%r3, %r1, %r2;
	sub.s32 	%r28, %r25, %r24;
	setp.gt.s32 	%p1, %r3, %r28;
	@%p1 bra 	$L__BB0_14;
	cvta.to.global.u64 	%rd14, %rd11;
	mul.wide.s32 	%rd15, %r3, 4;
	add.s64 	%rd3, %rd14, %rd15;
	mov.b32 	%r29, 0;
	st.global.u32 	[%rd3], %r29;
	setp.lt.s32 	%p2, %r24, 1;
	@%p2 bra 	$L__BB0_14;
	and.b32  	%r4, %r24, 15;
	setp.lt.u32 	%p3, %r24, 16;
	mov.b32 	%r37, 0;
	mov.f32 	%f96, 0f00000000;
	@%p3 bra 	$L__BB0_5;
	and.b32  	%r37, %r24, 2147483632;
	neg.s32 	%r35, %r37;
	add.s64 	%rd4, %rd2, 32;
	add.s64 	%rd29, %rd1, 32;
	mov.f32 	%f96, 0f00000000;
	mov.u32 	%r34, %r3;
$L__BB0_4:
	.pragma "nounroll";
	mul.wide.s32 	%rd16, %r34, 4;
	add.s64 	%rd17, %rd4, %rd16;
	ld.global.f32 	%f12, [%rd17+-32];
	ld.global.f32 	%f13, [%rd29+-32];
	fma.rn.f32 	%f14, %f12, %f13, %f96;
	st.global.f32 	[%rd3], %f14;
	ld.global.f32 	%f15, [%rd17+-28];
	ld.global.f32 	%f16, [%rd29+-28];
	fma.rn.f32 	%f17, %f15, %f16, %f14;
	st.global.f32 	[%rd3], %f17;
	ld.global.f32 	%f18, [%rd17+-24];
	ld.global.f32 	%f19, [%rd29+-24];
	fma.rn.f32 	%f20, %f18, %f19, %f17;
	st.global.f32 	[%rd3], %f20;
	ld.global.f32 	%f21, [%rd17+-20];
	ld.global.f32 	%f22, [%rd29+-20];
	fma.rn.f32 	%f23, %f21, %f22, %f20;
	st.global.f32 	[%rd3], %f23;
	ld.global.f32 	%f24, [%rd17+-16];
	ld.global.f32 	%f25, [%rd29+-16];
	fma.rn.f32 	%f26, %f24, %f25, %f23;
	st.global.f32 	[%rd3], %f26;
	ld.global.f32 	%f27, [%rd17+-12];
	ld.global.f32 	%f28, [%rd29+-12];
	fma.rn.f32 	%f29, %f27, %f28, %f26;
	st.global.f32 	[%rd3], %f29;
	ld.global.f32 	%f30, [%rd17+-8];
	ld.global.f32 	%f31, [%rd29+-8];
	fma.rn.f32 	%f32, %f30, %f31, %f29;
	st.global.f32 	[%rd3], %f32;
	ld.global.f32 	%f33, [%rd17+-4];
	ld.global.f32 	%f34, [%rd29+-4];
	fma.rn.f32 	%f35, %f33, %f34, %f32;
	st.global.f32 	[%rd3], %f35;
	ld.global.f32 	%f36, [%rd17];
	ld.global.f32 	%f37, [%rd29];
	fma.rn.f32 	%f38, %f36, %f37, %f35;
	st.global.f32 	[%rd3], %f38;
	ld.global.f32 	%f39, [%rd17+4];
	ld.global.f32 	%f40, [%rd29+4];
	fma.rn.f32 	%f41, %f39, %f40, %f38;
	st.global.f32 	[%rd3], %f41;
	ld.global.f32 	%f42, [%rd17+8];
	ld.global.f32 	%f43, [%rd29+8];
	fma.rn.f32 	%f44, %f42, %f43, %f41;
	st.global.f32 	[%rd3], %f44;
	ld.global.f32 	%f45, [%rd17+12];
	ld.global.f32 	%f46, [%rd29+12];
	fma.rn.f32 	%f47, %f45, %f46, %f44;
	st.global.f32 	[%rd3], %f47;
	ld.global.f32 	%f48, [%rd17+16];
	ld.global.f32 	%f49, [%rd29+16];
	fma.rn.f32 	%f50, %f48, %f49, %f47;
	st.global.f32 	[%rd3], %f50;
	ld.global.f32 	%f51, [%rd17+20];
	ld.global.f32 	%f52, [%rd29+20];
	fma.rn.f32 	%f53, %f51, %f52, %f50;
	st.global.f32 	[%rd3], %f53;
	ld.global.f32 	%f54, [%rd17+24];
	ld.global.f32 	%f55, [%rd29+24];
	fma.rn.f32 	%f56, %f54, %f55, %f53;
	st.global.f32 	[%rd3], %f56;
	ld.global.f32 	%f57, [%rd17+28];
	ld.global.f32 	%f58, [%rd29+28];
	fma.rn.f32 	%f96, %f57, %f58, %f56;
	st.global.f32 	[%rd3], %f96;
	add.s32 	%r35, %r35, 16;
	add.s32 	%r34, %r34, 16;
	add.s64 	%rd29, %rd29, 64;
	setp.ne.s32 	%p4, %r35, 0;
	@%p4 bra 	$L__BB0_4;
$L__BB0_5:
	setp.eq.s32 	%p5, %r4, 0;
	@%p5 bra 	$L__BB0_14;
	and.b32  	%r12, %r24, 7;
	setp.lt.u32 	%p6, %r4, 8;
	@%p6 bra 	$L__BB0_8;
	add.s32 	%r31, %r37, %r3;
	mul.wide.s32 	%rd18, %r31, 4;
	add.s64 	%rd19, %rd2, %rd18;
	ld.global.f32 	%f59, [%rd19];
	mul.wide.u32 	%rd20, %r37, 4;
	add.s64 	%rd21, %rd1, %rd20;
	ld.global.f32 	%f60, [%rd21];
	fma.rn.f32 	%f61, %f59, %f60, %f96;
	st.global.f32 	[%rd3], %f61;
	ld.global.f32 	%f62, [%rd19+4];
	ld.global.f32 	%f63, [%rd21+4];
	fma.rn.f32 	%f64, %f62, %f63, %f61;
	st.global.f32 	[%rd3], %f64;
	ld.global.f32 	%f65, [%rd19+8];
	ld.global.f32 	%f66, [%rd21+8];
	fma.rn.f32 	%f67, %f65, %f66, %f64;
	st.global.f32 	[%rd3], %f67;
	ld.global.f32 	%f68, [%rd19+12];
	ld.global.f32 	%f69, [%rd21+12];
	fma.rn.f32 	%f70, %f68, %f69, %f67;
	st.global.f32 	[%rd3], %f70;
	ld.global.f32 	%f71, [%rd19+16];
	ld.global.f32 	%f72, [%rd21+16];
	fma.rn.f32 	%f73, %f71, %f72, %f70;
	st.global.f32 	[%rd3], %f73;
	ld.global.f32 	%f74, [%rd19+20];
	ld.global.f32 	%f75, [%rd21+20];
	fma.rn.f32 	%f76, %f74, %f75, %f73;
	st.global.f32 	[%rd3], %f76;
	ld.global.f32 	%f77, [%rd19+24];
	ld.global.f32 	%f78, [%rd21+24];
	fma.rn.f32 	%f79, %f77, %f78, %f76;
	st.global.f32 	[%rd3], %f79;
	ld.global.f32 	%f80, [%rd19+28];
	ld.global.f32 	%f81, [%rd21+28];
	fma.rn.f32 	%f96, %f80, %f81, %f79;
	st.global.f32 	[%rd3], %f96;
	add.s32 	%r37, %r37, 8;
$L__BB0_8:
	setp.eq.s32 	%p7, %r12, 0;
	@%p7 bra 	$L__BB0_14;
	and.b32  	%r15, %r24, 3;
	setp.lt.u32 	%p8, %r12, 4;
	@%p8 bra 	$L__BB0_11;
	add.s32 	%r32, %r37, %r3;
	mul.wide.s32 	%rd22, %r32, 4;
	add.s64 	%rd23, %rd2, %rd22;
	ld.global.f32 	%f82, [%rd23];
	mul.wide.u32 	%rd24, %r37, 4;
	add.s64 	%rd25, %rd1, %rd24;
	ld.global.f32 	%f83, [%rd25];
	fma.rn.f32 	%f84, %f82, %f83, %f96;
	st.global.f32 	[%rd3], %f84;
	ld.global.f32 	%f85, [%rd23+4];
	ld.global.f32 	%f86, [%rd25+4];
	fma.rn.f32 	%f87, %f85, %f86, %f84;
	st.global.f32 	[%rd3], %f87;
	ld.global.f32 	%f88, [%rd23+8];
	ld.global.f32 	%f89, [%rd25+8];
	fma.rn.f32 	%f90, %f88, %f89, %f87;
	st.global.f32 	[%rd3], %f90;
	ld.global.f32 	%f91, [%rd23+12];
	ld.global.f32 	%f92, [%rd25+12];
	fma.rn.f32 	%f96, %f91, %f92, %f90;
	st.global.f32 	[%rd3], %f96;
	add.s32 	%r37, %r37, 4;
$L__BB0_11:
	setp.eq.s32 	%p9, %r15, 0;
	@%p9 bra 	$L__BB0_14;
	mul.wide.u32 	%rd26, %r37, 4;
	add.s64 	%rd30, %rd1, %rd26;
	add.s32 	%r33, %r2, %r37;
	add.s32 	%r40, %r33, %r1;
	neg.s32 	%r39, %r15;
$L__BB0_13:
	.pragma "nounroll";
	mul.wide.s32 	%rd27, %r40, 4;
	add.s64 	%rd28, %rd2, %rd27;
	ld.global.f32 	%f93, [%rd28];
	ld.global.f32 	%f94, [%rd30];
	fma.rn.f32 	%f96, %f93, %f94, %f96;
	st.global.f32 	[%rd3], %f96;
	add.s64 	%rd30, %rd30, 4;
	add.s32 	%r40, %r40, 1;
	add.s32 	%r39, %r39, 1;
	setp.ne.s32 	%p10, %r39, 0;
	@%p10 bra 	$L__BB0_13;
$L__BB0_14:
	ret;

}


// ===== COMPILED SASS (sm_100) =====

	.target	sm_100

	.elftype	@"ET_EXEC"


//--------------------- .note.nv.tkinfo           --------------------------
	.section	.note.nv.tkinfo,"",@"SHT_NOTE"
	.sectionflags	@"SHF_NOTE_NV_TKINFO"
	.tkinfo
        /*0018*/ 	.word	0x00000002
        /*0030*/ 	.string	""
        /*0030*/ 	.string	"ptxas"
        /*0030*/ 	.string	"Cuda compilation tools, release 13.0, V13.0.88"
        /*0030*/ 	.string	"Build cuda_13.0.r13.0/compiler.36424714_0"
        /*0030*/ 	.string	"-arch sm_100 -m 64 "



//--------------------- .note.nv.cuinfo           --------------------------
	.section	.note.nv.cuinfo,"",@"SHT_NOTE"
	.sectionflags	@"SHF_NOTE_NV_CUINFO"
        /*0018*/ 	.short	0x0002
        /*001a*/ 	.short	0x0064
        /*001c*/ 	.short	0x0082
	.zero		2


//--------------------- .nv.info                  --------------------------
	.section	.nv.info,"",@"SHT_CUDA_INFO"
	.align	4


	//----- nvinfo : EIATTR_REGCOUNT
	.align		4
        /*0000*/ 	.byte	0x04, 0x2f
        /*0002*/ 	.short	(.L_1 - .L_0)
	.align		4
.L_0:
        /*0004*/ 	.word	index@(_Z21convolution_1d_kernelPKfS0_Pfii)
        /*0008*/ 	.word	0x00000016


	//----- nvinfo : EIATTR_FRAME_SIZE
	.align		4
.L_1:
        /*000c*/ 	.byte	0x04, 0x11
        /*000e*/ 	.short	(.L_3 - .L_2)
	.align		4
.L_2:
        /*0010*/ 	.word	index@(_Z21convolution_1d_kernelPKfS0_Pfii)
        /*0014*/ 	.word	0x00000000


	//----- nvinfo : EIATTR_MIN_STACK_SIZE
	.align		4
.L_3:
        /*0018*/ 	.byte	0x04, 0x12
        /*001a*/ 	.short	(.L_5 - .L_4)
	.align		4
.L_4:
        /*001c*/ 	.word	index@(_Z21convolution_1d_kernelPKfS0_Pfii)
        /*0020*/ 	.word	0x00000000
.L_5:


//--------------------- .nv.compat                --------------------------
	.section	.nv.compat,"",@"SHT_CUDA_COMPAT_INFO"
	.align	4
        /*0000*/ 	.byte	0x02, 0x09, 0x00, 0x00, 0x02, 0x02, 0x01, 0x00, 0x02, 0x05, 0x05, 0x00, 0x03, 0x07, 0x01, 0x01
        /*0010*/ 	.byte	0x02, 0x03, 0x00, 0x00, 0x02, 0x06, 0x01, 0x00, 0x04, 0x0b, 0x08, 0x00, 0x09, 0x00, 0x00, 0x00
        /*0020*/ 	.byte	0x00, 0x00, 0x00, 0x00


//--------------------- .nv.info._Z21convolution_1d_kernelPKfS0_Pfii --------------------------
	.section	.nv.info._Z21convolution_1d_kernelPKfS0_Pfii,"",@"SHT_CUDA_INFO"
	.sectionflags	@""
	.align	4


	//----- nvinfo : EIATTR_CUDA_API_VERSION
	.align		4
        /*0000*/ 	.byte	0x04, 0x37
        /*0002*/ 	.short	(.L_7 - .L_6)
.L_6:
        /*0004*/ 	.word	0x00000082


	//----- nvinfo : EIATTR_KPARAM_INFO
	.align		4
.L_7:
        /*0008*/ 	.byte	0x04, 0x17
        /*000a*/ 	.short	(.L_9 - .L_8)
.L_8:
        /*000c*/ 	.word	0x00000000
        /*0010*/ 	.short	0x0004
        /*0012*/ 	.short	0x001c
        /*0014*/ 	.byte	0x00, 0xf0, 0x11, 0x00


	//----- nvinfo : EIATTR_KPARAM_INFO
	.align		4
.L_9:
        /*0018*/ 	.byte	0x04, 0x17
        /*001a*/ 	.short	(.L_11 - .L_10)
.L_10:
        /*001c*/ 	.word	0x00000000
        /*0020*/ 	.short	0x0003
        /*0022*/ 	.short	0x0018
        /*0024*/ 	.byte	0x00, 0xf0, 0x11, 0x00


	//----- nvinfo : EIATTR_KPARAM_INFO
	.align		4
.L_11:
        /*0028*/ 	.byte	0x04, 0x17
        /*002a*/ 	.short	(.L_13 - .L_12)
.L_12:
        /*002c*/ 	.word	0x00000000
        /*0030*/ 	.short	0x0002
        /*0032*/ 	.short	0x0010
        /*0034*/ 	.byte	0x00, 0xf5, 0x21, 0x00


	//----- nvinfo : EIATTR_KPARAM_INFO
	.align		4
.L_13:
        /*0038*/ 	.byte	0x04, 0x17
        /*003a*/ 	.short	(.L_15 - .L_14)
.L_14:
        /*003c*/ 	.word	0x00000000
        /*0040*/ 	.short	0x0001
        /*0042*/ 	.short	0x0008
        /*0044*/ 	.byte	0x00, 0xf5, 0x21, 0x00


	//----- nvinfo : EIATTR_KPARAM_INFO
	.align		4
.L_15:
        /*0048*/ 	.byte	0x04, 0x17
        /*004a*/ 	.short	(.L_17 - .L_16)
.L_16:
        /*004c*/ 	.word	0x00000000
        /*0050*/ 	.short	0x0000
        /*0052*/ 	.short	0x0000
        /*0054*/ 	.byte	0x00, 0xf5, 0x21, 0x00


	//----- nvinfo : EIATTR_SPARSE_MMA_MASK
	.align		4
.L_17:
        /*0058*/ 	.byte	0x03, 0x50
        /*005a*/ 	.short	0x0000


	//----- nvinfo : EIATTR_MAXREG_COUNT
	.align		4
        /*005c*/ 	.byte	0x03, 0x1b
        /*005e*/ 	.short	0x00ff


	//----- nvinfo : EIATTR_MERCURY_ISA_VERSION
	.align		4
        /*0060*/ 	.byte	0x03, 0x5f
        /*0062*/ 	.short	0x0101


	//----- nvinfo : EIATTR_VRC_CTA_INIT_COUNT
	.align		4
        /*0064*/ 	.byte	0x02, 0x4a
	.zero		1
	.zero		1


	//----- nvinfo : EIATTR_EXIT_INSTR_OFFSETS
	.align		4
        /*0068*/ 	.byte	0x04, 0x1c
        /*006a*/ 	.short	(.L_19 - .L_18)


	//   ....[0]....
.L_18:
        /*006c*/ 	.word	0x00000090


	//   ....[1]....
        /*0070*/ 	.word	0x000000f0


	//   ....[2]....
        /*0074*/ 	.word	0x000006c0


	//   ....[3]....
        /*0078*/ 	.word	0x00000970


	//   ....[4]....
        /*007c*/ 	.word	0x00000b20


	//   ....[5]....
        /*0080*/ 	.word	0x00000c30


	//----- nvinfo : EIATTR_CBANK_PARAM_SIZE
	.align		4
.L_19:
        /*0084*/ 	.byte	0x03, 0x19
        /*0086*/ 	.short	0x0020


	//----- nvinfo : EIATTR_PARAM_CBANK
	.align		4
        /*0088*/ 	.byte	0x04, 0x0a
        /*008a*/ 	.short	(.L_21 - .L_20)
	.align		4
.L_20:
        /*008c*/ 	.word	index@(.nv.constant0._Z21convolution_1d_kernelPKfS0_Pfii)
        /*0090*/ 	.short	0x0380
        /*0092*/ 	.short	0x0020


	//----- nvinfo : EIATTR_SW_WAR
	.align		4
.L_21:
        /*0094*/ 	.byte	0x04, 0x36
        /*0096*/ 	.short	(.L_23 - .L_22)
.L_22:
        /*0098*/ 	.word	0x00000008
.L_23:


//--------------------- .nv.callgraph             --------------------------
	.section	.nv.callgraph,"",@"SHT_CUDA_CALLGRAPH"
	.align	4
	.sectionentsize	8
	.align		4
        /*0000*/ 	.word	0x00000000
	.align		4
        /*0004*/ 	.word	0xffffffff
	.align		4
        /*0008*/ 	.word	0x00000000
	.align		4
        /*000c*/ 	.word	0xfffffffe
	.align		4
        /*0010*/ 	.word	0x00000000
	.align		4
        /*0014*/ 	.word	0xfffffffd
	.align		4
        /*0018*/ 	.word	0x00000000
	.align		4
        /*001c*/ 	.word	0xfffffffc


//--------------------- .text._Z21convolution_1d_kernelPKfS0_Pfii --------------------------
	.section	.text._Z21convolution_1d_kernelPKfS0_Pfii,"ax",@progbits
	.align	128
        .global         _Z21convolution_1d_kernelPKfS0_Pfii
        .type           _Z21convolution_1d_kernelPKfS0_Pfii,@function
        .size           _Z21convolution_1d_kernelPKfS0_Pfii,(.L_x_6 - _Z21convolution_1d_kernelPKfS0_Pfii)
        .other          _Z21convolution_1d_kernelPKfS0_Pfii,@"STO_CUDA_ENTRY STV_DEFAULT"
_Z21convolution_1d_kernelPKfS0_Pfii:
.text._Z21convolution_1d_kernelPKfS0_Pfii:
[----:B------:R-:W-:Y:S01]  /*0000*/  LDC R1, c[0x0][0x37c] ;  /* 0x0000df00ff017b82 */ /* 0x000fe20000000800 */
[----:B------:R-:W0:Y:S07]  /*0010*/  S2R R0, SR_TID.X ;  /* 0x0000000000007919 */ /* 0x000e2e0000002100 */
[----:B------:R-:W1:Y:S01]  /*0020*/  S2UR UR4, SR_CTAID.X ;  /* 0x00000000000479c3 */ /* 0x000e620000002500 */
[----:B------:R-:W1:Y:S07]  /*0030*/  LDCU UR5, c[0x0][0x360] ;  /* 0x00006c00ff0577ac */ /* 0x000e6e0008000800 */
[----:B------:R-:W2:Y:S01]  /*0040*/  LDC.64 R6, c[0x0][0x398] ;  /* 0x0000e600ff067b82 */ /* 0x000ea20000000a00 */
[----:B-1----:R-:W-:-:S06]  /*0050*/  UIMAD UR4, UR4, UR5, URZ ;  /* 0x00000005040472a4 */ /* 0x002fcc000f8e02ff */
[----:B0-----:R-:W-:Y:S02]  /*0060*/  IADD3 R4, PT, PT, R0, UR4, RZ ;  /* 0x0000000400047c10 */ /* 0x001fe4000fffe0ff */
[----:B--2---:R-:W-:-:S04]  /*0070*/  IADD3 R3, PT, PT, R6, -R7, RZ ;  /* 0x8000000706037210 */ /* 0x004fc80007ffe0ff */
[----:B------:R-:W-:-:S13]  /*0080*/  ISETP.GT.AND P0, PT, R4, R3, PT ;  /* 0x000000030400720c */ /* 0x000fda0003f04270 */
[----:B------:R-:W-:Y:S05]  /*0090*/  @P0 EXIT ;  /* 0x000000000000094d */ /* 0x000fea0003800000 */
[----:B------:R-:W0:Y:S01]  /*00a0*/  LDC.64 R2, c[0x0][0x390] ;  /* 0x0000e400ff027b82 */ /* 0x000e220000000a00 */
[----:B------:R-:W1:Y:S01]  /*00b0*/  LDCU.64 UR12, c[0x0][0x358] ;  /* 0x00006b00ff0c77ac */ /* 0x000e620008000a00 */
[----:B------:R-:W-:Y:S01]  /*00c0*/  ISETP.GE.AND P0, PT, R7, 0x1, PT ;  /* 0x000000010700780c */ /* 0x000fe20003f06270 */
[----:B0-----:R-:W-:-:S05]  /*00d0*/  IMAD.WIDE R2, R4, 0x4, R2 ;  /* 0x0000000404027825 */ /* 0x001fca00078e0202 */
[----:B-1----:R0:W-:Y:S07]  /*00e0*/  STG.E desc[UR12][R2.64], RZ ;  /* 0x000000ff02007986 */ /* 0x0021ee000c10190c */
[----:B------:R-:W-:Y:S05]  /*00f0*/  @!P0 EXIT ;  /* 0x000000000000894d */ /* 0x000fea0003800000 */
[C---:B------:R-:W-:Y:S01]  /*0100*/  ISETP.GE.U32.AND P1, PT, R7.reuse, 0x10, PT ;  /* 0x000000100700780c */ /* 0x040fe20003f26070 */
[----:B------:R-:W-:Y:S01]  /*0110*/  HFMA2 R9, -RZ, RZ, 0, 0 ;  /* 0x00000000ff097431 */ /* 0x000fe200000001ff */
[----:B------:R-:W-:Y:S02]  /*0120*/  LOP3.LUT R18, R7, 0xf, RZ, 0xc0, !PT ;  /* 0x0000000f07127812 */ /* 0x000fe400078ec0ff */
[----:B------:R-:W-:Y:S02]  /*0130*/  MOV R5, RZ ;  /* 0x000000ff00057202 */ /* 0x000fe40000000f00 */
[----:B------:R-:W-:-:S07]  /*0140*/  ISETP.NE.AND P0, PT, R18, RZ, PT ;  /* 0x000000ff1200720c */ /* 0x000fce0003f05270 */
[----:B------:R-:W-:Y:S06]  /*0150*/  @!P1 BRA `(.L_x_0) ;  /* 0x0000000400589947 */ /* 0x000fec0003800000 */
[----:B------:R-:W1:Y:S01]  /*0160*/  LDCU.128 UR8, c[0x0][0x380] ;  /* 0x00007000ff0877ac */ /* 0x000e620008000c00 */
[----:B------:R-:W-:Y:S02]  /*0170*/  LOP3.LUT R9, R7, 0x7ffffff0, RZ, 0xc0, !PT ;  /* 0x7ffffff007097812 */ /* 0x000fe400078ec0ff */
[----:B------:R-:W-:Y:S02]  /*0180*/  MOV R5, RZ ;  /* 0x000000ff00057202 */ /* 0x000fe40000000f00 */
[----:B------:R-:W-:Y:S02]  /*0190*/  MOV R8, R4 ;  /* 0x0000000400087202 */ /* 0x000fe40000000f00 */
[----:B------:R-:W-:Y:S01]  /*01a0*/  IADD3 R6, PT, PT, -R9, RZ, RZ ;  /* 0x000000ff09067210 */ /* 0x000fe20007ffe1ff */
[----:B-1----:R-:W-:Y:S02]  /*01b0*/  UIADD3 UR5, UP1, UPT, UR10, 0x20, URZ ;  /* 0x000000200a057890 */ /* 0x002fe4000ff3e0ff */
[----:B------:R-:W-:-:S02]  /*01c0*/  UIADD3 UR7, UP0, UPT, UR8, 0x20, URZ ;  /* 0x0000002008077890 */ /* 0x000fc4000ff1e0ff */
[----:B------:R-:W-:Y:S02]  /*01d0*/  UIADD3.X UR6, UPT, UPT, URZ, UR11, URZ, UP1, !UPT ;  /* 0x0000000bff067290 */ /* 0x000fe40008ffe4ff */
[----:B------:R-:W-:Y:S01]  /*01e0*/  MOV R14, UR5 ;  /* 0x00000005000e7c02 */ /* 0x000fe20008000f00 */
[----:B------:R-:W-:-:S03]  /*01f0*/  UIADD3.X UR8, UPT, UPT, URZ, UR9, URZ, UP0, !UPT ;  /* 0x00000009ff087290 */ /* 0x000fc600087fe4ff */
[----:B------:R-:W-:-:S09]  /*0200*/  MOV R15, UR6 ;  /* 0x00000006000f7c02 */ /* 0x000fd20008000f00 */
.L_x_1:
[----:B------:R-:W-:Y:S01]  /*0210*/  MOV R12, UR7 ;  /* 0x00000007000c7c02 */ /* 0x000fe20008000f00 */
[----:B------:R-:W-:Y:S01]  /*0220*/  IMAD.MOV.U32 R10, RZ, RZ, R14 ;  /* 0x000000ffff0a7224 */ /* 0x000fe200078e000e */
[----:B------:R-:W-:Y:S02]  /*0230*/  MOV R13, UR8 ;  /* 0x00000008000d7c02 */ /* 0x000fe40008000f00 */
[----:B------:R-:W-:Y:S01]  /*0240*/  MOV R11, R15 ;  /* 0x0000000f000b7202 */ /* 0x000fe20000000f00 */
[----:B------:R-:W-:-:S04]  /*0250*/  IMAD.WIDE R12, R8, 0x4, R12 ;  /* 0x00000004080c7825 */ /* 0x000fc800078e020c */
[----:B------:R-:W2:Y:S04]  /*0260*/  LDG.E R15, desc[UR12][R10.64+-0x20] ;  /* 0xffffe00c0a0f7981 */ /* 0x000ea8000c1e1900 */
[----:B------:R-:W2:Y:S02]  /*0270*/  LDG.E R14, desc[UR12][R12.64+-0x20] ;  /* 0xffffe00c0c0e7981 */ /* 0x000ea4000c1e1900 */
[----:B--2---:R-:W-:-:S05]  /*0280*/  FFMA R15, R14, R15, R5 ;  /* 0x0000000f0e0f7223 */ /* 0x004fca0000000005 */
[----:B------:R1:W-:Y:S04]  /*0290*/  STG.E desc[UR12][R2.64], R15 ;  /* 0x0000000f02007986 */ /* 0x0003e8000c10190c */
[----:B------:R-:W2:Y:S04]  /*02a0*/  LDG.E R14, desc[UR12][R12.64+-0x1c] ;  /* 0xffffe40c0c0e7981 */ /* 0x000ea8000c1e1900 */
[----:B----4-:R-:W2:Y:S02]  /*02b0*/  LDG.E R5, desc[UR12][R10.64+-0x1c] ;  /* 0xffffe40c0a057981 */ /* 0x010ea4000c1e1900 */
[----:B--2---:R-:W-:-:S05]  /*02c0*/  FFMA R5, R14, R5, R15 ;  /* 0x000000050e057223 */ /* 0x004fca000000000f */
[----:B------:R2:W-:Y:S04]  /*02d0*/  STG.E desc[UR12][R2.64], R5 ;  /* 0x0000000502007986 */ /* 0x0005e8000c10190c */
[----:B------:R-:W3:Y:S04]  /*02e0*/  LDG.E R14, desc[UR12][R12.64+-0x18] ;  /* 0xffffe80c0c0e7981 */ /* 0x000ee8000c1e1900 */
[----:B------:R-:W3:Y:S02]  /*02f0*/  LDG.E R16, desc[UR12][R10.64+-0x18] ;  /* 0xffffe80c0a107981 */ /* 0x000ee4000c1e1900 */
[----:B---3--:R-:W-:-:S05]  /*0300*/  FFMA R17, R14, R16, R5 ;  /* 0x000000100e117223 */ /* 0x008fca0000000005 */
[----:B------:R3:W-:Y:S04]  /*0310*/  STG.E desc[UR12][R2.64], R17 ;  /* 0x0000001102007986 */ /* 0x0007e8000c10190c */
[----:B------:R-:W1:Y:S04]  /*0320*/  LDG.E R14, desc[UR12][R12.64+-0x14] ;  /* 0xffffec0c0c0e7981 */ /* 0x000e68000c1e1900 */
[----:B------:R-:W1:Y:S02]  /*0330*/  LDG.E R16, desc[UR12][R10.64+-0x14] ;  /* 0xffffec0c0a107981 */ /* 0x000e64000c1e1900 */
[----:B-1----:R-:W-:-:S05]  /*0340*/  FFMA R15, R14, R16, R17 ;  /* 0x000000100e0f7223 */ /* 0x002fca0000000011 */
[----:B------:R1:W-:Y:S04]  /*0350*/  STG.E desc[UR12][R2.64], R15 ;  /* 0x0000000f02007986 */ /* 0x0003e8000c10190c */
[----:B------:R-:W2:Y:S04]  /*0360*/  LDG.E R14, desc[UR12][R12.64+-0x10] ;  /* 0xfffff00c0c0e7981 */ /* 0x000ea8000c1e1900 */
[----:B------:R-:W2:Y:S02]  /*0370*/  LDG.E R16, desc[UR12][R10.64+-0x10] ;  /* 0xfffff00c0a107981 */ /* 0x000ea4000c1e1900 */
        /* <DEDUP_REMOVED lines=34> */
[----:B------:R-:W4:Y:S04]  /*05a0*/  LDG.E R14, desc[UR12][R12.64+0x14] ;  /* 0x0000140c0c0e7981 */ /* 0x000f28000c1e1900 */
[----:B------:R-:W4:Y:S02]  /*05b0*/  LDG.E R16, desc[UR12][R10.64+0x14] ;  /* 0x0000140c0a107981 */ /* 0x000f24000c1e1900 */
[----:B----4-:R-:W-:-:S05]  /*05c0*/  FFMA R19, R14, R16, R15 ;  /* 0x000000100e137223 */ /* 0x010fca000000000f */
[----:B------:R4:W-:Y:S04]  /*05d0*/  STG.E desc[UR12][R2.64], R19 ;  /* 0x0000001302007986 */ /* 0x0009e8000c10190c */
[----:B------:R-:W3:Y:S04]  /*05e0*/  LDG.E R14, desc[UR12][R12.64+0x18] ;  /* 0x0000180c0c0e7981 */ /* 0x000ee8000c1e1900 */
[----:B--2---:R-:W3:Y:S01]  /*05f0*/  LDG.E R5, desc[UR12][R10.64+0x18] ;  /* 0x0000180c0a057981 */ /* 0x004ee2000c1e1900 */
[----:B------:R-:W-:Y:S01]  /*0600*/  IADD3 R6, PT, PT, R6, 0x10, RZ ;  /* 0x0000001006067810 */ /* 0x000fe20007ffe0ff */
[----:B---3--:R-:W-:-:S05]  /*0610*/  FFMA R17, R14, R5, R19 ;  /* 0x000000050e117223 */ /* 0x008fca0000000013 */
[----:B------:R4:W-:Y:S04]  /*0620*/  STG.E desc[UR12][R2.64], R17 ;  /* 0x0000001102007986 */ /* 0x0009e8000c10190c */
[----:B------:R-:W2:Y:S04]  /*0630*/  LDG.E R14, desc[UR12][R12.64+0x1c] ;  /* 0x00001c0c0c0e7981 */ /* 0x000ea8000c1e1900 */
[----:B------:R-:W2:Y:S01]  /*0640*/  LDG.E R5, desc[UR12][R10.64+0x1c] ;  /* 0x00001c0c0a057981 */ /* 0x000ea2000c1e1900 */
[----:B------:R-:W-:Y:S02]  /*0650*/  ISETP.NE.AND P1, PT, R6, RZ, PT ;  /* 0x000000ff0600720c */ /* 0x000fe40003f25270 */
[----:B------:R-:W-:Y:S01]  /*0660*/  IADD3 R8, PT, PT, R8, 0x10, RZ ;  /* 0x0000001008087810 */ /* 0x000fe20007ffe0ff */
[----:B--2---:R-:W-:Y:S01]  /*0670*/  FFMA R5, R14, R5, R17 ;  /* 0x000000050e057223 */ /* 0x004fe20000000011 */
[----:B------:R-:W-:-:S04]  /*0680*/  IADD3 R14, P2, PT, R10, 0x40, RZ ;  /* 0x000000400a0e7810 */ /* 0x000fc80007f5e0ff */
[----:B------:R4:W-:Y:S01]  /*0690*/  STG.E desc[UR12][R2.64], R5 ;  /* 0x0000000502007986 */ /* 0x0009e2000c10190c */
[----:B-1----:R-:W-:-:S04]  /*06a0*/  IADD3.X R15, PT, PT, RZ, R11, RZ, P2, !PT ;  /* 0x0000000bff0f7210 */ /* 0x002fc800017fe4ff */
[----:B------:R-:W-:Y:S05]  /*06b0*/  @P1 BRA `(.L_x_1) ;  /* 0xfffffff800d41947 */ /* 0x000fea000383ffff */
.L_x_0:
[----:B------:R-:W-:Y:S05]  /*06c0*/  @!P0 EXIT ;  /* 0x000000000000894d */ /* 0x000fea0003800000 */
[----:B------:R-:W-:Y:S02]  /*06d0*/  ISETP.GE.U32.AND P0, PT, R18, 0x8, PT ;  /* 0x000000081200780c */ /* 0x000fe40003f06070 */
[----:B------:R-:W-:-:S04]  /*06e0*/  LOP3.LUT R14, R7, 0x7, RZ, 0xc0, !PT ;  /* 0x00000007070e7812 */ /* 0x000fc800078ec0ff */
[----:B------:R-:W-:-:S07]  /*06f0*/  ISETP.NE.AND P1, PT, R14, RZ, PT ;  /* 0x000000ff0e00720c */ /* 0x000fce0003f25270 */
[----:B------:R-:W-:Y:S06]  /*0700*/  @!P0 BRA `(.L_x_2) ;  /* 0x0000000000988947 */ /* 0x000fec0003800000 */
[----:B------:R-:W1:Y:S01]  /*0710*/  LDC.64 R10, c[0x0][0x380] ;  /* 0x0000e000ff0a7b82 */ /* 0x000e620000000a00 */
[----:B------:R-:W-:-:S07]  /*0720*/  IADD3 R15, PT, PT, R4, R9, RZ ;  /* 0x00000009040f7210 */ /* 0x000fce0007ffe0ff */
[----:B------:R-:W2:Y:S01]  /*0730*/  LDC.64 R12, c[0x0][0x388] ;  /* 0x0000e200ff0c7b82 */ /* 0x000ea20000000a00 */
[----:B-1----:R-:W-:-:S05]  /*0740*/  IMAD.WIDE R10, R15, 0x4, R10 ;  /* 0x000000040f0a7825 */ /* 0x002fca00078e020a */
[----:B------:R-:W4:Y:S01]  /*0750*/  LDG.E R6, desc[UR12][R10.64] ;  /* 0x0000000c0a067981 */ /* 0x000f22000c1e1900 */
[----:B--2---:R-:W-:-:S05]  /*0760*/  IMAD.WIDE.U32 R12, R9, 0x4, R12 ;  /* 0x00000004090c7825 */ /* 0x004fca00078e000c */
[----:B------:R-:W4:Y:S02]  /*0770*/  LDG.E R8, desc[UR12][R12.64] ;  /* 0x0000000c0c087981 */ /* 0x000f24000c1e1900 */
[----:B----4-:R-:W-:-:S05]  /*0780*/  FFMA R5, R6, R8, R5 ;  /* 0x0000000806057223 */ /* 0x010fca0000000005 */
        /* <DEDUP_REMOVED lines=21> */
[----:B------:R-:W3:Y:S04]  /*08e0*/  LDG.E R6, desc[UR12][R10.64+0x18] ;  /* 0x0000180c0a067981 */ /* 0x000ee8000c1e1900 */
[----:B------:R-:W3:Y:S02]  /*08f0*/  LDG.E R8, desc[UR12][R12.64+0x18] ;  /* 0x0000180c0c087981 */ /* 0x000ee4000c1e1900 */
[----:B---3--:R-:W-:-:S05]  /*0900*/  FFMA R19, R6, R8, R17 ;  /* 0x0000000806137223 */ /* 0x008fca0000000011 */
[----:B------:R2:W-:Y:S04]  /*0910*/  STG.E desc[UR12][R2.64], R19 ;  /* 0x0000001302007986 */ /* 0x0005e8000c10190c */
[----:B------:R-:W3:Y:S04]  /*0920*/  LDG.E R6, desc[UR12][R10.64+0x1c] ;  /* 0x00001c0c0a067981 */ /* 0x000ee8000c1e1900 */
[----:B-1----:R-:W3:Y:S01]  /*0930*/  LDG.E R5, desc[UR12][R12.64+0x1c] ;  /* 0x00001c0c0c057981 */ /* 0x002ee2000c1e1900 */
[----:B------:R-:W-:Y:S02]  /*0940*/  VIADD R9, R9, 0x8 ;  /* 0x0000000809097836 */ /* 0x000fe40000000000 */
[----:B---3--:R-:W-:-:S05]  /*0950*/  FFMA R5, R6, R5, R19 ;  /* 0x0000000506057223 */ /* 0x008fca0000000013 */
[----:B------:R2:W-:Y:S02]  /*0960*/  STG.E desc[UR12][R2.64], R5 ;  /* 0x0000000502007986 */ /* 0x0005e4000c10190c */
.L_x_2:
[----:B------:R-:W-:Y:S05]  /*0970*/  @!P1 EXIT ;  /* 0x000000000000994d */ /* 0x000fea0003800000 */
[----:B------:R-:W-:Y:S02]  /*0980*/  ISETP.GE.U32.AND P0, PT, R14, 0x4, PT ;  /* 0x000000040e00780c */ /* 0x000fe40003f06070 */
[----:B------:R-:W-:-:S04]  /*0990*/  LOP3.LUT R8, R7, 0x3, RZ, 0xc0, !PT ;  /* 0x0000000307087812 */ /* 0x000fc800078ec0ff */
[----:B------:R-:W-:-:S07]  /*09a0*/  ISETP.NE.AND P1, PT, R8, RZ, PT ;  /* 0x000000ff0800720c */ /* 0x000fce0003f25270 */
[----:B------:R-:W-:Y:S06]  /*09b0*/  @!P0 BRA `(.L_x_3) ;  /* 0x0000000000588947 */ /* 0x000fec0003800000 */
[----:B------:R-:W1:Y:S01]  /*09c0*/  LDC.64 R6, c[0x0][0x380] ;  /* 0x0000e000ff067b82 */ /* 0x000e620000000a00 */
[----:B------:R-:W-:-:S07]  /*09d0*/  IADD3 R13, PT, PT, R4, R9, RZ ;  /* 0x00000009040d7210 */ /* 0x000fce0007ffe0ff */
[----:B------:R-:W3:Y:S01]  /*09e0*/  LDC.64 R10, c[0x0][0x388] ;  /* 0x0000e200ff0a7b82 */ /* 0x000ee20000000a00 */
[----:B-1----:R-:W-:-:S05]  /*09f0*/  IMAD.WIDE R6, R13, 0x4, R6 ;  /* 0x000000040d067825 */ /* 0x002fca00078e0206 */
[----:B------:R-:W2:Y:S01]  /*0a00*/  LDG.E R4, desc[UR12][R6.64] ;  /* 0x0000000c06047981 */ /* 0x000ea2000c1e1900 */
[----:B---3--:R-:W-:-:S05]  /*0a10*/  IMAD.WIDE.U32 R10, R9, 0x4, R10 ;  /* 0x00000004090a7825 */ /* 0x008fca00078e000a */
[----:B------:R-:W2:Y:S02]  /*0a20*/  LDG.E R12, desc[UR12][R10.64] ;  /* 0x0000000c0a0c7981 */ /* 0x000ea4000c1e1900 */
[----:B--2-4-:R-:W-:-:S05]  /*0a30*/  FFMA R5, R4, R12, R5 ;  /* 0x0000000c04057223 */ /* 0x014fca0000000005 */
[----:B------:R1:W-:Y:S04]  /*0a40*/  STG.E desc[UR12][R2.64], R5 ;  /* 0x0000000502007986 */ /* 0x0003e8000c10190c */
[----:B------:R-:W2:Y:S04]  /*0a50*/  LDG.E R4, desc[UR12][R6.64+0x4] ;  /* 0x0000040c06047981 */ /* 0x000ea8000c1e1900 */
[----:B------:R-:W2:Y:S02]  /*0a60*/  LDG.E R12, desc[UR12][R10.64+0x4] ;  /* 0x0000040c0a0c7981 */ /* 0x000ea4000c1e1900 */
[----:B--2---:R-:W-:-:S05]  /*0a70*/  FFMA R13, R4, R12, R5 ;  /* 0x0000000c040d7223 */ /* 0x004fca0000000005 */
[----:B------:R3:W-:Y:S04]  /*0a80*/  STG.E desc[UR12][R2.64], R13 ;  /* 0x0000000d02007986 */ /* 0x0007e8000c10190c */
[----:B------:R-:W2:Y:S04]  /*0a90*/  LDG.E R4, desc[UR12][R6.64+0x8] ;  /* 0x0000080c06047981 */ /* 0x000ea8000c1e1900 */
[----:B------:R-:W2:Y:S02]  /*0aa0*/  LDG.E R12, desc[UR12][R10.64+0x8] ;  /* 0x0000080c0a0c7981 */ /* 0x000ea4000c1e1900 */
[----:B--2---:R-:W-:-:S05]  /*0ab0*/  FFMA R15, R4, R12, R13 ;  /* 0x0000000c040f7223 */ /* 0x004fca000000000d */
[----:B------:R3:W-:Y:S04]  /*0ac0*/  STG.E desc[UR12][R2.64], R15 ;  /* 0x0000000f02007986 */ /* 0x0007e8000c10190c */
[----:B------:R-:W1:Y:S04]  /*0ad0*/  LDG.E R4, desc[UR12][R6.64+0xc] ;  /* 0x00000c0c06047981 */ /* 0x000e68000c1e1900 */
[----:B------:R-:W1:Y:S01]  /*0ae0*/  LDG.E R12, desc[UR12][R10.64+0xc] ;  /* 0x00000c0c0a0c7981 */ /* 0x000e62000c1e1900 */
[----:B------:R-:W-:Y:S01]  /*0af0*/  IADD3 R9, PT, PT, R9, 0x4, RZ ;  /* 0x0000000409097810 */ /* 0x000fe20007ffe0ff */
[----:B-1----:R-:W-:-:S05]  /*0b00*/  FFMA R5, R4, R12, R15 ;  /* 0x0000000c04057223 */ /* 0x002fca000000000f */
[----:B------:R3:W-:Y:S02]  /*0b10*/  STG.E desc[UR12][R2.64], R5 ;  /* 0x0000000502007986 */ /* 0x0007e4000c10190c */
.L_x_3:
[----:B------:R-:W-:Y:S05]  /*0b20*/  @!P1 EXIT ;  /* 0x000000000000994d */ /* 0x000fea0003800000 */
[----:B------:R-:W1:Y:S01]  /*0b30*/  LDC.64 R10, c[0x0][0x388] ;  /* 0x0000e200ff0a7b82 */ /* 0x000e620000000a00 */
[----:B---3--:R-:W-:Y:S02]  /*0b40*/  IADD3 R13, PT, PT, R0, UR4, R9 ;  /* 0x00000004000d7c10 */ /* 0x008fe4000fffe009 */
[----:B------:R-:W-:-:S05]  /*0b50*/  IADD3 R0, PT, PT, -R8, RZ, RZ ;  /* 0x000000ff08007210 */ /* 0x000fca0007ffe1ff */
[----:B------:R-:W3:Y:S01]  /*0b60*/  LDC.64 R6, c[0x0][0x380] ;  /* 0x0000e000ff067b82 */ /* 0x000ee20000000a00 */
[----:B-1----:R-:W-:-:S07]  /*0b70*/  IMAD.WIDE.U32 R10, R9, 0x4, R10 ;  /* 0x00000004090a7825 */ /* 0x002fce00078e000a */
.L_x_4:
[----:B---3--:R-:W-:Y:S01]  /*0b80*/  IMAD.WIDE R8, R13, 0x4, R6 ;  /* 0x000000040d087825 */ /* 0x008fe200078e0206 */
[----:B-1----:R1:W2:Y:S05]  /*0b90*/  LDG.E R4, desc[UR12][R10.64] ;  /* 0x0000000c0a047981 */ /* 0x0022aa000c1e1900 */
[----:B------:R-:W2:Y:S01]  /*0ba0*/  LDG.E R8, desc[UR12][R8.64] ;  /* 0x0000000c08087981 */ /* 0x000ea2000c1e1900 */
[----:B------:R-:W-:-:S04]  /*0bb0*/  IADD3 R0, PT, PT, R0, 0x1, RZ ;  /* 0x0000000100007810 */ /* 0x000fc80007ffe0ff */
[----:B------:R-:W-:Y:S02]  /*0bc0*/  ISETP.NE.AND P0, PT, R0, RZ, PT ;  /* 0x000000ff0000720c */ /* 0x000fe40003f05270 */
[----:B-1----:R-:W-:Y:S02]  /*0bd0*/  IADD3 R10, P1, PT, R10, 0x4, RZ ;  /* 0x000000040a0a7810 */ /* 0x002fe40007f3e0ff */
[----:B------:R-:W-:Y:S02]  /*0be0*/  IADD3 R13, PT, PT, R13, 0x1, RZ ;  /* 0x000000010d0d7810 */ /* 0x000fe40007ffe0ff */
[----:B------:R-:W-:Y:S01]  /*0bf0*/  IADD3.X R11, PT, PT, RZ, R11, RZ, P1, !PT ;  /* 0x0000000bff0b7210 */ /* 0x000fe20000ffe4ff */
[----:B--2-4-:R-:W-:-:S05]  /*0c00*/  FFMA R5, R8, R4, R5 ;  /* 0x0000000408057223 */ /* 0x014fca0000000005 */
[----:B------:R1:W-:Y:S01]  /*0c10*/  STG.E desc[UR12][R2.64], R5 ;  /* 0x0000000502007986 */ /* 0x0003e2000c10190c */
[----:B------:R-:W-:Y:S05]  /*0c20*/  @P0 BRA `(.L_x_4) ;  /* 0xfffffffc00d40947 */ /* 0x000fea000383ffff */
[----:B------:R-:W-:Y:S05]  /*0c30*/  EXIT ;  /* 0x000000000000794d */ /* 0x000fea0003800000 */
.L_x_5:
[----:B------:R-:W-:-:S00]  /*0c40*/  BRA `(.L_x_5) ;  /* 0xfffffffc00fc7947 */ /* 0x000fc0000383ffff */
[----:B------:R-:W-:-:S00]  /*0c50*/  NOP ;  /* 0x0000000000007918 */ /* 0x000fc00000000000 */
        /* <DEDUP_REMOVED lines=10> */
.L_x_6:


//--------------------- .nv.shared.reserved.0     --------------------------
	.section	.nv.shared.reserved.0,"aw",@nobits
	.weak		__nv_reservedSMEM_offset_0_alias
	.size		__nv_reservedSMEM_offset_0_alias, 0, 64
	.other		__nv_reservedSMEM_offset_0_alias,@"STO_CUDA_RESERVED_SHARED STV_DEFAULT"
__nv_reservedSMEM_offset_0_alias:
	.zero		0
	.zero		64


//--------------------- .nv.constant0._Z21convolution_1d_kernelPKfS0_Pfii --------------------------
	.section	.nv.constant0._Z21convolution_1d_kernelPKfS0_Pfii,"a",@progbits
	.sectionflags	@""
	.align	4
.nv.constant0._Z21convolution_1d_kernelPKfS0_Pfii:
	.zero		928


//--------------------- SYMBOLS --------------------------

	.type		.nv.reservedSmem.offset0,@object
	.size		.nv.reservedSmem.offset0,0x4
